//
// Generated by NVIDIA NVVM Compiler
//
// Compiler Build ID: CL-36424714
// Cuda compilation tools, release 13.0, V13.0.88
// Based on NVVM 20.0.0
//

.version 9.0
.target sm_100
.address_size 64

	// .globl	_Z6whoamiv
.extern .func  (.param .b32 func_retval0) vprintf
(
	.param .b64 vprintf_param_0,
	.param .b64 vprintf_param_1
)
;
.global .align 1 .b8 $str[55] = {105, 100, 44, 32, 116, 104, 114, 101, 97, 100, 95, 111, 102, 102, 115, 101, 116, 44, 32, 98, 108, 111, 99, 107, 105, 100, 44, 32, 98, 108, 111, 99, 107, 111, 102, 102, 115, 101, 116, 32, 61, 32, 37, 100, 44, 37, 100, 44, 37, 100, 44, 37, 100, 10};
.global .align 1 .b8 $str$1[47] = {98, 108, 111, 99, 107, 105, 100, 120, 46, 120, 44, 32, 98, 108, 111, 99, 107, 105, 100, 120, 46, 121, 44, 32, 98, 108, 111, 99, 107, 105, 100, 120, 46, 122, 32, 61, 32, 37, 100, 44, 37, 100, 44, 37, 100, 10};
.global .align 1 .b8 $str$2[52] = {116, 104, 114, 101, 97, 100, 105, 100, 120, 46, 120, 44, 32, 116, 104, 114, 101, 97, 100, 105, 100, 120, 46, 121, 44, 32, 116, 104, 114, 101, 97, 100, 105, 100, 120, 46, 122, 32, 61, 32, 37, 100, 44, 32, 37, 100, 44, 32, 37, 100, 10};

.visible .entry _Z6whoamiv()
{
	.local .align 16 .b8 	__local_depot0[16];
	.reg .b64 	%SP;
	.reg .b64 	%SPL;
	.reg .b32 	%r<26>;
	.reg .b64 	%rd<9>;

	mov.u64 	%SPL, __local_depot0;
	cvta.local.u64 	%SP, %SPL;
	add.u64 	%rd1, %SP, 0;
	add.u64 	%rd2, %SPL, 0;
	mov.u32 	%r1, %ctaid.x;
	mov.u32 	%r2, %ctaid.y;
	mov.u32 	%r3, %nctaid.x;
	mov.u32 	%r4, %ctaid.z;
	mov.u32 	%r5, %nctaid.y;
	mad.lo.s32 	%r6, %r4, %r5, %r2;
	mad.lo.s32 	%r7, %r6, %r3, %r1;
	mov.u32 	%r8, %ntid.x;
	mov.u32 	%r9, %ntid.y;
	mov.u32 	%r10, %ntid.z;
	mul.lo.s32 	%r11, %r9, %r8;
	mul.lo.s32 	%r12, %r11, %r10;
	mul.lo.s32 	%r13, %r12, %r7;
	mov.u32 	%r14, %tid.x;
	mov.u32 	%r15, %tid.y;
	mov.u32 	%r16, %tid.z;
	mad.lo.s32 	%r17, %r16, %r9, %r15;
	mad.lo.s32 	%r18, %r17, %r8, %r14;
	add.s32 	%r19, %r13, %r18;
	st.local.v4.u32 	[%rd2], {%r19, %r18, %r7, %r13};
	mov.u64 	%rd3, $str;
	cvta.global.u64 	%rd4, %rd3;
	{ // callseq 0, 0
	.param .b64 param0;
	st.param.b64 	[param0], %rd4;
	.param .b64 param1;
	st.param.b64 	[param1], %rd1;
	.param .b32 retval0;
	call.uni (retval0), 
	vprintf, 
	(
	param0, 
	param1
	);
	ld.param.b32 	%r20, [retval0];
	} // callseq 0
	st.local.v2.u32 	[%rd2], {%r1, %r2};
	st.local.u32 	[%rd2+8], %r4;
	mov.u64 	%rd5, $str$1;
	cvta.global.u64 	%rd6, %rd5;
	{ // callseq 1, 0
	.param .b64 param0;
	st.param.b64 	[param0], %rd6;
	.param .b64 param1;
	st.param.b64 	[param1], %rd1;
	.param .b32 retval0;
	call.uni (retval0), 
	vprintf, 
	(
	param0, 
	param1
	);
	ld.param.b32 	%r22, [retval0];
	} // callseq 1
	st.local.v2.u32 	[%rd2], {%r14, %r15};
	st.local.u32 	[%rd2+8], %r16;
	mov.u64 	%rd7, $str$2;
	cvta.global.u64 	%rd8, %rd7;
	{ // callseq 2, 0
	.param .b64 param0;
	st.param.b64 	[param0], %rd8;
	.param .b64 param1;
	st.param.b64 	[param1], %rd1;
	.param .b32 retval0;
	call.uni (retval0), 
	vprintf, 
	(
	param0, 
	param1
	);
	ld.param.b32 	%r24, [retval0];
	} // callseq 2
	ret;

}


// ===== COMPILED SASS (sm_100) =====

	.target	sm_100

	.elftype	@"ET_EXEC"


//--------------------- .note.nv.tkinfo           --------------------------
	.section	.note.nv.tkinfo,"",@"SHT_NOTE"
	.sectionflags	@"SHF_NOTE_NV_TKINFO"
	.tkinfo
        /*0018*/ 	.word	0x00000002
        /*0030*/ 	.string	""
        /*0030*/ 	.string	"ptxas"
        /*0030*/ 	.string	"Cuda compilation tools, release 13.0, V13.0.88"
        /*0030*/ 	.string	"Build cuda_13.0.r13.0/compiler.36424714_0"
        /*0030*/ 	.string	"-arch sm_100 -m 64 "



//--------------------- .note.nv.cuinfo           --------------------------
	.section	.note.nv.cuinfo,"",@"SHT_NOTE"
	.sectionflags	@"SHF_NOTE_NV_CUINFO"
        /*0018*/ 	.short	0x0002
        /*001a*/ 	.short	0x0064
        /*001c*/ 	.short	0x0082
	.zero		2


//--------------------- .nv.info                  --------------------------
	.section	.nv.info,"",@"SHT_CUDA_INFO"
	.align	4


	//----- nvinfo : EIATTR_REGCOUNT
	.align		4
        /*0000*/ 	.byte	0x04, 0x2f
        /*0002*/ 	.short	(.L_4 - .L_3)
	.align		4
.L_3:
        /*0004*/ 	.word	index@(_Z6whoamiv)
        /*0008*/ 	.word	0x0000001d


	//----- nvinfo : EIATTR_FRAME_SIZE
	.align		4
.L_4:
        /*000c*/ 	.byte	0x04, 0x11
        /*000e*/ 	.short	(.L_6 - .L_5)
	.align		4
.L_5:
        /*0010*/ 	.word	index@(_Z6whoamiv)
        /*0014*/ 	.word	0x00000010


	//----- nvinfo : EIATTR_MIN_STACK_SIZE
	.align		4
.L_6:
        /*0018*/ 	.byte	0x04, 0x12
        /*001a*/ 	.short	(.L_8 - .L_7)
	.align		4
.L_7:
        /*001c*/ 	.word	index@(_Z6whoamiv)
        /*0020*/ 	.word	0x00000010
.L_8:


//--------------------- .nv.compat                --------------------------
	.section	.nv.compat,"",@"SHT_CUDA_COMPAT_INFO"
	.align	4
        /*0000*/ 	.byte	0x02, 0x09, 0x00, 0x00, 0x02, 0x02, 0x01, 0x00, 0x02, 0x05, 0x05, 0x00, 0x03, 0x07, 0x01, 0x01
        /*0010*/ 	.byte	0x02, 0x03, 0x00, 0x00, 0x02, 0x06, 0x01, 0x00, 0x04, 0x0b, 0x08, 0x00, 0x09, 0x00, 0x00, 0x00
        /*0020*/ 	.byte	0x00, 0x00, 0x00, 0x00


//--------------------- .nv.info._Z6whoamiv       --------------------------
	.section	.nv.info._Z6whoamiv,"",@"SHT_CUDA_INFO"
	.sectionflags	@""
	.align	4


	//----- nvinfo : EIATTR_CUDA_API_VERSION
	.align		4
        /*0000*/ 	.byte	0x04, 0x37
        /*0002*/ 	.short	(.L_10 - .L_9)
.L_9:
        /*0004*/ 	.word	0x00000082


	//----- nvinfo : EIATTR_SPARSE_MMA_MASK
	.align		4
.L_10:
        /*0008*/ 	.byte	0x03, 0x50
        /*000a*/ 	.short	0x0000


	//----- nvinfo : EIATTR_MAXREG_COUNT
	.align		4
        /*000c*/ 	.byte	0x03, 0x1b
        /*000e*/ 	.short	0x00ff


	//----- nvinfo : EIATTR_EXTERNS
	.align		4
        /*0010*/ 	.byte	0x04, 0x0f
        /*0012*/ 	.short	(.L_12 - .L_11)


	//   ....[0]....
	.align		4
.L_11:
        /*0014*/ 	.word	index@(vprintf)


	//----- nvinfo : EIATTR_MERCURY_ISA_VERSION
	.align		4
.L_12:
        /*0018*/ 	.byte	0x03, 0x5f
        /*001a*/ 	.short	0x0101


	//----- nvinfo : EIATTR_VRC_CTA_INIT_COUNT
	.align		4
        /*001c*/ 	.byte	0x02, 0x4a
	.zero		1
	.zero		1


	//----- nvinfo : EIATTR_SYSCALL_OFFSETS
	.align		4
        /*0020*/ 	.byte	0x04, 0x46
        /*0022*/ 	.short	(.L_14 - .L_13)


	//   ....[0]....
.L_13:
        /*0024*/ 	.word	0x00000220


	//   ....[1]....
        /*0028*/ 	.word	0x000002c0


	//   ....[2]....
        /*002c*/ 	.word	0x00000360


	//----- nvinfo : EIATTR_EXIT_INSTR_OFFSETS
	.align		4
.L_14:
        /*0030*/ 	.byte	0x04, 0x1c
        /*0032*/ 	.short	(.L_16 - .L_15)


	//   ....[0]....
.L_15:
        /*0034*/ 	.word	0x00000370


	//----- nvinfo : EIATTR_SW_WAR
	.align		4
.L_16:
        /*0038*/ 	.byte	0x04, 0x36
        /*003a*/ 	.short	(.L_18 - .L_17)
.L_17:
        /*003c*/ 	.word	0x00000008
.L_18:


//--------------------- .nv.callgraph             --------------------------
	.section	.nv.callgraph,"",@"SHT_CUDA_CALLGRAPH"
	.align	4
	.sectionentsize	8
	.align		4
        /*0000*/ 	.word	0x00000000
	.align		4
        /*0004*/ 	.word	0xffffffff
	.align		4
        /*0008*/ 	.word	index@(_Z6whoamiv)
	.align		4
        /*000c*/ 	.word	index@(vprintf)
	.align		4
        /*0010*/ 	.word	0x00000000
	.align		4
        /*0014*/ 	.word	0xfffffffe
	.align		4
        /*0018*/ 	.word	0x00000000
	.align		4
        /*001c*/ 	.word	0xfffffffd
	.align		4
        /*0020*/ 	.word	0x00000000
	.align		4
        /*0024*/ 	.word	0xfffffffc


//--------------------- .nv.constant4             --------------------------
	.section	.nv.constant4,"a",@progbits
	.align	8
	.align		8
.nv.constant4:
        /*0000*/ 	.dword	vprintf
	.align		8
        /*0008*/ 	.dword	$str
	.align		8
        /*0010*/ 	.dword	$str$1
	.align		8
        /*0018*/ 	.dword	$str$2


//--------------------- .text._Z6whoamiv          --------------------------
	.section	.text._Z6whoamiv,"ax",@progbits
	.align	128
        .global         _Z6whoamiv
        .type           _Z6whoamiv,@function
        .size           _Z6whoamiv,(.L_x_4 - _Z6whoamiv)
        .other          _Z6whoamiv,@"STO_CUDA_ENTRY STV_DEFAULT"
_Z6whoamiv:
.text._Z6whoamiv:
[----:B------:R-:W0:Y:S01]  /*0000*/  LDC R1, c[0x0][0x37c] ;  /* 0x0000df00ff017b82 */ /* 0x000e220000000800 */
[----:B------:R-:W1:Y:S01]  /*0010*/  S2R R24, SR_CTAID.Z ;  /* 0x0000000000187919 */ /* 0x000e620000002700 */
[----:B------:R-:W2:Y:S01]  /*0020*/  LDCU UR6, c[0x0][0x2fc] ;  /* 0x00005f80ff0677ac */ /* 0x000ea20008000800 */
[----:B0-----:R-:W-:Y:S01]  /*0030*/  IADD3 R1, PT, PT, R1, -0x10, RZ ;  /* 0xfffffff001017810 */ /* 0x001fe20007ffe0ff */
[----:B------:R-:W1:Y:S01]  /*0040*/  S2R R17, SR_CTAID.Y ;  /* 0x0000000000117919 */ /* 0x000e620000002600 */
[----:B------:R-:W0:Y:S01]  /*0050*/  LDCU UR7, c[0x0][0x370] ;  /* 0x00006e00ff0777ac */ /* 0x000e220008000800 */
[----:B------:R-:W-:Y:S01]  /*0060*/  MOV R22, 0x0 ;  /* 0x0000000000167802 */ /* 0x000fe20000000f00 */
[----:B------:R-:W3:Y:S01]  /*0070*/  S2R R26, SR_TID.Z ;  /* 0x00000000001a7919 */ /* 0x000ee20000002300 */
[----:B------:R-:W1:Y:S01]  /*0080*/  LDCU UR8, c[0x0][0x374] ;  /* 0x00006e80ff0877ac */ /* 0x000e620008000800 */
[----:B------:R-:W3:Y:S01]  /*0090*/  S2R R19, SR_TID.Y ;  /* 0x0000000000137919 */ /* 0x000ee20000002200 */
[----:B------:R-:W4:Y:S01]  /*00a0*/  LDCU UR9, c[0x0][0x360] ;  /* 0x00006c00ff0977ac */ /* 0x000f220008000800 */
[----:B------:R-:W0:Y:S01]  /*00b0*/  S2R R16, SR_CTAID.X ;  /* 0x0000000000107919 */ /* 0x000e220000002500 */
[----:B------:R-:W4:Y:S01]  /*00c0*/  LDCU UR10, c[0x0][0x364] ;  /* 0x00006c80ff0a77ac */ /* 0x000f220008000800 */
[----:B------:R-:W5:Y:S01]  /*00d0*/  S2R R18, SR_TID.X ;  /* 0x0000000000127919 */ /* 0x000f620000002100 */
[----:B------:R-:W2:Y:S01]  /*00e0*/  LDCU UR5, c[0x0][0x368] ;  /* 0x00006d00ff0577ac */ /* 0x000ea20008000800 */
[----:B----4-:R-:W-:Y:S01]  /*00f0*/  UIMAD UR4, UR9, UR10, URZ ;  /* 0x0000000a090472a4 */ /* 0x010fe2000f8e02ff */
[----:B-1----:R-:W-:-:S03]  /*0100*/  IMAD R3, R24, UR8, R17 ;  /* 0x0000000818037c24 */ /* 0x002fc6000f8e0211 */
[----:B--2---:R-:W-:Y:S01]  /*0110*/  UIMAD UR4, UR4, UR5, URZ ;  /* 0x00000005040472a4 */ /* 0x004fe2000f8e02ff */
[----:B---3--:R-:W-:Y:S02]  /*0120*/  IMAD R9, R26, UR10, R19 ;  /* 0x0000000a1a097c24 */ /* 0x008fe4000f8e0213 */
[----:B0-----:R-:W-:Y:S02]  /*0130*/  IMAD R10, R3, UR7, R16 ;  /* 0x00000007030a7c24 */ /* 0x001fe4000f8e0210 */
[----:B------:R0:W1:Y:S01]  /*0140*/  LDC.64 R2, c[0x4][R22] ;  /* 0x0100000016027b82 */ /* 0x0000620000000a00 */
[----:B-----5:R-:W-:Y:S01]  /*0150*/  IMAD R9, R9, UR9, R18 ;  /* 0x0000000909097c24 */ /* 0x020fe2000f8e0212 */
[----:B------:R-:W2:Y:S01]  /*0160*/  LDCU.64 UR8, c[0x4][0x8] ;  /* 0x01000100ff0877ac */ /* 0x000ea20008000a00 */
[----:B------:R-:W-:-:S03]  /*0170*/  IMAD R11, R10, UR4, RZ ;  /* 0x000000040a0b7c24 */ /* 0x000fc6000f8e02ff */
[----:B------:R-:W3:Y:S02]  /*0180*/  LDCU UR4, c[0x0][0x2f8] ;  /* 0x00005f00ff0477ac */ /* 0x000ee40008000800 */
[----:B------:R-:W-:-:S05]  /*0190*/  IADD3 R8, PT, PT, R11, R9, RZ ;  /* 0x000000090b087210 */ /* 0x000fca0007ffe0ff */
[----:B------:R0:W-:Y:S01]  /*01a0*/  STL.128 [R1], R8 ;  /* 0x0000000801007387 */ /* 0x0001e20000100c00 */
[----:B--2---:R-:W-:Y:S01]  /*01b0*/  MOV R4, UR8 ;  /* 0x0000000800047c02 */ /* 0x004fe20008000f00 */
[----:B------:R-:W-:Y:S01]  /*01c0*/  IMAD.U32 R5, RZ, RZ, UR9 ;  /* 0x00000009ff057e24 */ /* 0x000fe2000f8e00ff */
[----:B---3--:R-:W-:-:S04]  /*01d0*/  IADD3 R25, P0, PT, R1, UR4, RZ ;  /* 0x0000000401197c10 */ /* 0x008fc8000ff1e0ff */
[----:B------:R-:W-:Y:S01]  /*01e0*/  MOV R6, R25 ;  /* 0x0000001900067202 */ /* 0x000fe20000000f00 */
[----:B------:R-:W-:-:S04]  /*01f0*/  IMAD.X R23, RZ, RZ, UR6, P0 ;  /* 0x00000006ff177e24 */ /* 0x000fc800080e06ff */
[----:B0-----:R-:W-:-:S07]  /*0200*/  IMAD.MOV.U32 R7, RZ, RZ, R23 ;  /* 0x000000ffff077224 */ /* 0x001fce00078e0017 */
[----:B------:R-:W-:-:S07]  /*0210*/  LEPC R20, `(.L_x_0) ;  /* 0x000000001014794e */ /* 0x000fce0000000000 */
[----:B-1----:R-:W-:Y:S05]  /*0220*/  CALL.ABS.NOINC R2 ;  /* 0x0000000002007343 */ /* 0x002fea0003c00000 */
.L_x_0:
[----:B------:R0:W-:Y:S01]  /*0230*/  STL.64 [R1], R16 ;  /* 0x0000001001007387 */ /* 0x0001e20000100a00 */
[----:B------:R0:W1:Y:S01]  /*0240*/  LDC.64 R2, c[0x4][R22] ;  /* 0x0100000016027b82 */ /* 0x0000620000000a00 */
[----:B------:R-:W2:Y:S01]  /*0250*/  LDCU.64 UR4, c[0x4][0x10] ;  /* 0x01000200ff0477ac */ /* 0x000ea20008000a00 */
[----:B------:R-:W-:Y:S01]  /*0260*/  MOV R6, R25 ;  /* 0x0000001900067202 */ /* 0x000fe20000000f00 */
[----:B------:R0:W-:Y:S01]  /*0270*/  STL [R1+0x8], R24 ;  /* 0x0000081801007387 */ /* 0x0001e20000100800 */
[----:B------:R-:W-:Y:S01]  /*0280*/  IMAD.MOV.U32 R7, RZ, RZ, R23 ;  /* 0x000000ffff077224 */ /* 0x000fe200078e0017 */
[----:B--2---:R-:W-:Y:S01]  /*0290*/  MOV R4, UR4 ;  /* 0x0000000400047c02 */ /* 0x004fe20008000f00 */
[----:B0-----:R-:W-:-:S07]  /*02a0*/  IMAD.U32 R5, RZ, RZ, UR5 ;  /* 0x00000005ff057e24 */ /* 0x001fce000f8e00ff */
[----:B------:R-:W-:-:S07]  /*02b0*/  LEPC R20, `(.L_x_1) ;  /* 0x000000001014794e */ /* 0x000fce0000000000 */
[----:B-1----:R-:W-:Y:S05]  /*02c0*/  CALL.ABS.NOINC R2 ;  /* 0x0000000002007343 */ /* 0x002fea0003c00000 */
.L_x_1:
        /* <DEDUP_REMOVED lines=10> */
.L_x_2:
[----:B------:R-:W-:Y:S05]  /*0370*/  EXIT ;  /* 0x000000000000794d */ /* 0x000fea0003800000 */
.L_x_3:
[----:B------:R-:W-:-:S00]  /*0380*/  BRA `(.L_x_3) ;  /* 0xfffffffc00fc7947 */ /* 0x000fc0000383ffff */
[----:B------:R-:W-:-:S00]  /*0390*/  NOP ;  /* 0x0000000000007918 */ /* 0x000fc00000000000 */
        /* <DEDUP_REMOVED lines=14> */
.L_x_4:


//--------------------- .nv.global.init           --------------------------
	.section	.nv.global.init,"aw",@progbits
.nv.global.init:
	.type		$str$1,@object
	.size		$str$1,($str$2 - $str$1)
$str$1:
        /*0000*/ 	.byte	0x62, 0x6c, 0x6f, 0x63, 0x6b, 0x69, 0x64, 0x78, 0x2e, 0x78, 0x2c, 0x20, 0x62, 0x6c, 0x6f, 0x63
        /*0010*/ 	.byte	0x6b, 0x69, 0x64, 0x78, 0x2e, 0x79, 0x2c, 0x20, 0x62, 0x6c, 0x6f, 0x63, 0x6b, 0x69, 0x64, 0x78
        /*0020*/ 	.byte	0x2e, 0x7a, 0x20, 0x3d, 0x20, 0x25, 0x64, 0x2c, 0x25, 0x64, 0x2c, 0x25, 0x64, 0x0a, 0x00
	.type		$str$2,@object
	.size		$str$2,($str - $str$2)
$str$2:
        /*002f*/ 	.byte	0x74, 0x68, 0x72, 0x65, 0x61, 0x64, 0x69, 0x64, 0x78, 0x2e, 0x78, 0x2c, 0x20, 0x74, 0x68, 0x72
        /*003f*/ 	.byte	0x65, 0x61, 0x64, 0x69, 0x64, 0x78, 0x2e, 0x79, 0x2c, 0x20, 0x74, 0x68, 0x72, 0x65, 0x61, 0x64
        /*004f*/ 	.byte	0x69, 0x64, 0x78, 0x2e, 0x7a, 0x20, 0x3d, 0x20, 0x25, 0x64, 0x2c, 0x20, 0x25, 0x64, 0x2c, 0x20
        /*005f*/ 	.byte	0x25, 0x64, 0x0a, 0x00
	.type		$str,@object
	.size		$str,(.L_0 - $str)
$str:
        /*0063*/ 	.byte	0x69, 0x64, 0x2c, 0x20, 0x74, 0x68, 0x72, 0x65, 0x61, 0x64, 0x5f, 0x6f, 0x66, 0x66, 0x73, 0x65
        /*0073*/ 	.byte	0x74, 0x2c, 0x20, 0x62, 0x6c, 0x6f, 0x63, 0x6b, 0x69, 0x64, 0x2c, 0x20, 0x62, 0x6c, 0x6f, 0x63
        /*0083*/ 	.byte	0x6b, 0x6f, 0x66, 0x66, 0x73, 0x65, 0x74, 0x20, 0x3d, 0x20, 0x25, 0x64, 0x2c, 0x25, 0x64, 0x2c
        /*0093*/ 	.byte	0x25, 0x64, 0x2c, 0x25, 0x64, 0x0a, 0x00
.L_0:


//--------------------- .nv.shared.reserved.0     --------------------------
	.section	.nv.shared.reserved.0,"aw",@nobits
	.weak		__nv_reservedSMEM_offset_0_alias
	.size		__nv_reservedSMEM_offset_0_alias, 0, 64
	.other		__nv_reservedSMEM_offset_0_alias,@"STO_CUDA_RESERVED_SHARED STV_DEFAULT"
__nv_reservedSMEM_offset_0_alias:
	.zero		0
	.zero		64


//--------------------- .nv.constant0._Z6whoamiv  --------------------------
	.section	.nv.constant0._Z6whoamiv,"a",@progbits
	.sectionflags	@""
	.align	4
.nv.constant0._Z6whoamiv:
	.zero		896


//--------------------- SYMBOLS --------------------------

	.type		.nv.reservedSmem.offset0,@object
	.size		.nv.reservedSmem.offset0,0x4
	.type		vprintf,@function
